//
// Generated by NVIDIA NVVM Compiler
//
// Compiler Build ID: CL-36424714
// Cuda compilation tools, release 13.0, V13.0.88
// Based on NVVM 20.0.0
//

.version 9.0
.target sm_100
.address_size 64

	// .globl	_Z14ufce_kernel_2dPKfS0_S0_fxxPdS1_

.visible .entry _Z14ufce_kernel_2dPKfS0_S0_fxxPdS1_(
	.param .u64 .ptr .align 1 _Z14ufce_kernel_2dPKfS0_S0_fxxPdS1__param_0,
	.param .u64 .ptr .align 1 _Z14ufce_kernel_2dPKfS0_S0_fxxPdS1__param_1,
	.param .u64 .ptr .align 1 _Z14ufce_kernel_2dPKfS0_S0_fxxPdS1__param_2,
	.param .f32 _Z14ufce_kernel_2dPKfS0_S0_fxxPdS1__param_3,
	.param .u64 _Z14ufce_kernel_2dPKfS0_S0_fxxPdS1__param_4,
	.param .u64 _Z14ufce_kernel_2dPKfS0_S0_fxxPdS1__param_5,
	.param .u64 .ptr .align 1 _Z14ufce_kernel_2dPKfS0_S0_fxxPdS1__param_6,
	.param .u64 .ptr .align 1 _Z14ufce_kernel_2dPKfS0_S0_fxxPdS1__param_7
)
{
	.reg .pred 	%p<11>;
	.reg .b32 	%r<17>;
	.reg .b32 	%f<40>;
	.reg .b64 	%rd<61>;
	.reg .b64 	%fd<58>;

	ld.param.u64 	%rd31, [_Z14ufce_kernel_2dPKfS0_S0_fxxPdS1__param_1];
	ld.param.u64 	%rd32, [_Z14ufce_kernel_2dPKfS0_S0_fxxPdS1__param_2];
	ld.param.u64 	%rd27, [_Z14ufce_kernel_2dPKfS0_S0_fxxPdS1__param_4];
	ld.param.u64 	%rd28, [_Z14ufce_kernel_2dPKfS0_S0_fxxPdS1__param_5];
	cvta.to.global.u64 	%rd1, %rd32;
	cvta.to.global.u64 	%rd2, %rd31;
	mov.u32 	%r1, %ctaid.x;
	mov.u32 	%r2, %ntid.x;
	mov.u32 	%r3, %tid.x;
	mad.lo.s32 	%r4, %r1, %r2, %r3;
	cvt.u64.u32 	%rd3, %r4;
	mov.u32 	%r5, %ctaid.y;
	mov.u32 	%r6, %ntid.y;
	mov.u32 	%r7, %tid.y;
	mad.lo.s32 	%r8, %r5, %r6, %r7;
	cvt.u64.u32 	%rd57, %r8;
	mov.u32 	%r9, %nctaid.x;
	mul.lo.s32 	%r10, %r2, %r9;
	cvt.u64.u32 	%rd5, %r10;
	setp.le.s64 	%p1, %rd27, %rd57;
	mov.f64 	%fd54, 0d0000000000000000;
	mov.f64 	%fd55, %fd54;
	@%p1 bra 	$L__BB0_13;
	add.s64 	%rd6, %rd5, %rd3;
	max.s64 	%rd33, %rd28, %rd6;
	setp.lt.s64 	%p2, %rd6, %rd28;
	selp.u64 	%rd7, 1, 0, %p2;
	add.s64 	%rd34, %rd6, %rd7;
	sub.s64 	%rd8, %rd33, %rd34;
	shl.b64 	%rd35, %rd3, 2;
	add.s64 	%rd9, %rd2, %rd35;
	add.s64 	%rd10, %rd1, %rd35;
	shl.b64 	%rd11, %rd5, 2;
	add.s64 	%rd12, %rd9, %rd11;
	add.s64 	%rd13, %rd10, %rd11;
	add.s64 	%rd14, %rd6, %rd5;
	mov.f64 	%fd55, 0d0000000000000000;
	cvt.u32.u64 	%r11, %rd5;
	cvt.u32.u64 	%r12, %rd8;
	div.u32 	%r13, %r12, %r11;
	mov.u32 	%r15, %nctaid.y;
	mul.lo.s32 	%r16, %r6, %r15;
	mov.f64 	%fd54, %fd55;
$L__BB0_2:
	ld.param.f32 	%f39, [_Z14ufce_kernel_2dPKfS0_S0_fxxPdS1__param_3];
	ld.param.u64 	%rd54, [_Z14ufce_kernel_2dPKfS0_S0_fxxPdS1__param_0];
	setp.le.s64 	%p3, %rd28, %rd3;
	cvta.to.global.u64 	%rd36, %rd54;
	shl.b64 	%rd37, %rd57, 2;
	add.s64 	%rd38, %rd36, %rd37;
	ld.global.nc.f32 	%f3, [%rd38];
	mul.f32 	%f1, %f39, %f3;
	@%p3 bra 	$L__BB0_12;
	and.b64  	%rd39, %rd8, -4294967296;
	setp.ne.s64 	%p4, %rd39, 0;
	@%p4 bra 	$L__BB0_5;
	cvt.u64.u32 	%rd58, %r13;
	bra.uni 	$L__BB0_6;
$L__BB0_5:
	div.u64 	%rd58, %rd8, %rd5;
$L__BB0_6:
	add.s64 	%rd19, %rd58, %rd7;
	and.b64  	%rd20, %rd19, 3;
	setp.eq.s64 	%p5, %rd20, 3;
	mov.u64 	%rd59, %rd3;
	@%p5 bra 	$L__BB0_10;
	ld.global.nc.f32 	%f4, [%rd9];
	mul.f32 	%f5, %f1, %f4;
	ld.global.nc.f32 	%f6, [%rd10];
	mul.f32 	%f7, %f5, %f6;
	cvt.f64.f32 	%fd24, %f7;
	add.f64 	%fd54, %fd54, %fd24;
	mul.f32 	%f8, %f7, %f7;
	cvt.f64.f32 	%fd25, %f8;
	add.f64 	%fd55, %fd55, %fd25;
	setp.eq.s64 	%p6, %rd20, 0;
	mov.u64 	%rd59, %rd6;
	@%p6 bra 	$L__BB0_10;
	ld.global.nc.f32 	%f9, [%rd12];
	mul.f32 	%f10, %f1, %f9;
	ld.global.nc.f32 	%f11, [%rd13];
	mul.f32 	%f12, %f10, %f11;
	cvt.f64.f32 	%fd26, %f12;
	add.f64 	%fd54, %fd54, %fd26;
	mul.f32 	%f13, %f12, %f12;
	cvt.f64.f32 	%fd27, %f13;
	add.f64 	%fd55, %fd55, %fd27;
	setp.eq.s64 	%p7, %rd20, 1;
	mov.u64 	%rd59, %rd14;
	@%p7 bra 	$L__BB0_10;
	add.s64 	%rd59, %rd14, %rd5;
	add.s64 	%rd40, %rd12, %rd11;
	ld.global.nc.f32 	%f14, [%rd40];
	mul.f32 	%f15, %f1, %f14;
	add.s64 	%rd41, %rd13, %rd11;
	ld.global.nc.f32 	%f16, [%rd41];
	mul.f32 	%f17, %f15, %f16;
	cvt.f64.f32 	%fd28, %f17;
	add.f64 	%fd54, %fd54, %fd28;
	mul.f32 	%f18, %f17, %f17;
	cvt.f64.f32 	%fd29, %f18;
	add.f64 	%fd55, %fd55, %fd29;
$L__BB0_10:
	setp.lt.u64 	%p8, %rd19, 3;
	@%p8 bra 	$L__BB0_12;
$L__BB0_11:
	shl.b64 	%rd42, %rd59, 2;
	add.s64 	%rd43, %rd2, %rd42;
	ld.global.nc.f32 	%f19, [%rd43];
	mul.f32 	%f20, %f1, %f19;
	add.s64 	%rd44, %rd1, %rd42;
	ld.global.nc.f32 	%f21, [%rd44];
	mul.f32 	%f22, %f20, %f21;
	cvt.f64.f32 	%fd30, %f22;
	add.f64 	%fd31, %fd54, %fd30;
	mul.f32 	%f23, %f22, %f22;
	cvt.f64.f32 	%fd32, %f23;
	add.f64 	%fd33, %fd55, %fd32;
	add.s64 	%rd45, %rd43, %rd11;
	ld.global.nc.f32 	%f24, [%rd45];
	mul.f32 	%f25, %f1, %f24;
	add.s64 	%rd46, %rd44, %rd11;
	ld.global.nc.f32 	%f26, [%rd46];
	mul.f32 	%f27, %f25, %f26;
	cvt.f64.f32 	%fd34, %f27;
	add.f64 	%fd35, %fd31, %fd34;
	mul.f32 	%f28, %f27, %f27;
	cvt.f64.f32 	%fd36, %f28;
	add.f64 	%fd37, %fd33, %fd36;
	add.s64 	%rd47, %rd45, %rd11;
	ld.global.nc.f32 	%f29, [%rd47];
	mul.f32 	%f30, %f1, %f29;
	add.s64 	%rd48, %rd46, %rd11;
	ld.global.nc.f32 	%f31, [%rd48];
	mul.f32 	%f32, %f30, %f31;
	cvt.f64.f32 	%fd38, %f32;
	add.f64 	%fd39, %fd35, %fd38;
	mul.f32 	%f33, %f32, %f32;
	cvt.f64.f32 	%fd40, %f33;
	add.f64 	%fd41, %fd37, %fd40;
	add.s64 	%rd49, %rd47, %rd11;
	ld.global.nc.f32 	%f34, [%rd49];
	mul.f32 	%f35, %f1, %f34;
	add.s64 	%rd50, %rd48, %rd11;
	ld.global.nc.f32 	%f36, [%rd50];
	mul.f32 	%f37, %f35, %f36;
	cvt.f64.f32 	%fd42, %f37;
	add.f64 	%fd54, %fd39, %fd42;
	mul.f32 	%f38, %f37, %f37;
	cvt.f64.f32 	%fd43, %f38;
	add.f64 	%fd55, %fd41, %fd43;
	add.s64 	%rd59, %rd11, %rd59;
	setp.lt.s64 	%p9, %rd59, %rd28;
	@%p9 bra 	$L__BB0_11;
$L__BB0_12:
	cvt.u64.u32 	%rd51, %r16;
	add.s64 	%rd57, %rd57, %rd51;
	setp.lt.s64 	%p10, %rd57, %rd27;
	@%p10 bra 	$L__BB0_2;
$L__BB0_13:
	ld.param.u64 	%rd56, [_Z14ufce_kernel_2dPKfS0_S0_fxxPdS1__param_7];
	ld.param.u64 	%rd55, [_Z14ufce_kernel_2dPKfS0_S0_fxxPdS1__param_6];
	cvta.to.global.u64 	%rd52, %rd55;
	cvta.to.global.u64 	%rd53, %rd56;
	atom.global.add.f64 	%fd44, [%rd52], %fd54;
	atom.global.add.f64 	%fd45, [%rd53], %fd55;
	ret;

}


// ===== COMPILED SASS (sm_100) =====

	.target	sm_100

	.elftype	@"ET_EXEC"


//--------------------- .note.nv.tkinfo           --------------------------
	.section	.note.nv.tkinfo,"",@"SHT_NOTE"
	.sectionflags	@"SHF_NOTE_NV_TKINFO"
	.tkinfo
        /*0018*/ 	.word	0x00000002
        /*0030*/ 	.string	""
        /*0030*/ 	.string	"ptxas"
        /*0030*/ 	.string	"Cuda compilation tools, release 13.0, V13.0.88"
        /*0030*/ 	.string	"Build cuda_13.0.r13.0/compiler.36424714_0"
        /*0030*/ 	.string	"-arch sm_100 -m 64 "



//--------------------- .note.nv.cuinfo           --------------------------
	.section	.note.nv.cuinfo,"",@"SHT_NOTE"
	.sectionflags	@"SHF_NOTE_NV_CUINFO"
        /*0018*/ 	.short	0x0002
        /*001a*/ 	.short	0x0064
        /*001c*/ 	.short	0x0082
	.zero		2


//--------------------- .nv.info                  --------------------------
	.section	.nv.info,"",@"SHT_CUDA_INFO"
	.align	4


	//----- nvinfo : EIATTR_REGCOUNT
	.align		4
        /*0000*/ 	.byte	0x04, 0x2f
        /*0002*/ 	.short	(.L_1 - .L_0)
	.align		4
.L_0:
        /*0004*/ 	.word	index@(_Z14ufce_kernel_2dPKfS0_S0_fxxPdS1_)
        /*0008*/ 	.word	0x00000028


	//----- nvinfo : EIATTR_FRAME_SIZE
	.align		4
.L_1:
        /*000c*/ 	.byte	0x04, 0x11
        /*000e*/ 	.short	(.L_3 - .L_2)
	.align		4
.L_2:
        /*0010*/ 	.word	index@($__internal_0_$__cuda_sm20_div_u64)
        /*0014*/ 	.word	0x00000000


	//----- nvinfo : EIATTR_FRAME_SIZE
	.align		4
.L_3:
        /*0018*/ 	.byte	0x04, 0x11
        /*001a*/ 	.short	(.L_5 - .L_4)
	.align		4
.L_4:
        /*001c*/ 	.word	index@(_Z14ufce_kernel_2dPKfS0_S0_fxxPdS1_)
        /*0020*/ 	.word	0x00000000


	//----- nvinfo : EIATTR_MIN_STACK_SIZE
	.align		4
.L_5:
        /*0024*/ 	.byte	0x04, 0x12
        /*0026*/ 	.short	(.L_7 - .L_6)
	.align		4
.L_6:
        /*0028*/ 	.word	index@(_Z14ufce_kernel_2dPKfS0_S0_fxxPdS1_)
        /*002c*/ 	.word	0x00000000
.L_7:


//--------------------- .nv.compat                --------------------------
	.section	.nv.compat,"",@"SHT_CUDA_COMPAT_INFO"
	.align	4
        /*0000*/ 	.byte	0x02, 0x09, 0x00, 0x00, 0x02, 0x02, 0x01, 0x00, 0x02, 0x05, 0x05, 0x00, 0x03, 0x07, 0x01, 0x01
        /*0010*/ 	.byte	0x02, 0x03, 0x00, 0x00, 0x02, 0x06, 0x01, 0x00, 0x04, 0x0b, 0x08, 0x00, 0x01, 0x00, 0x00, 0x00
        /*0020*/ 	.byte	0x00, 0x00, 0x00, 0x00


//--------------------- .nv.info._Z14ufce_kernel_2dPKfS0_S0_fxxPdS1_ --------------------------
	.section	.nv.info._Z14ufce_kernel_2dPKfS0_S0_fxxPdS1_,"",@"SHT_CUDA_INFO"
	.sectionflags	@""
	.align	4


	//----- nvinfo : EIATTR_CUDA_API_VERSION
	.align		4
        /*0000*/ 	.byte	0x04, 0x37
        /*0002*/ 	.short	(.L_9 - .L_8)
.L_8:
        /*0004*/ 	.word	0x00000082


	//----- nvinfo : EIATTR_KPARAM_INFO
	.align		4
.L_9:
        /*0008*/ 	.byte	0x04, 0x17
        /*000a*/ 	.short	(.L_11 - .L_10)
.L_10:
        /*000c*/ 	.word	0x00000000
        /*0010*/ 	.short	0x0007
        /*0012*/ 	.short	0x0038
        /*0014*/ 	.byte	0x00, 0xf5, 0x21, 0x00


	//----- nvinfo : EIATTR_KPARAM_INFO
	.align		4
.L_11:
        /*0018*/ 	.byte	0x04, 0x17
        /*001a*/ 	.short	(.L_13 - .L_12)
.L_12:
        /*001c*/ 	.word	0x00000000
        /*0020*/ 	.short	0x0006
        /*0022*/ 	.short	0x0030
        /*0024*/ 	.byte	0x00, 0xf5, 0x21, 0x00


	//----- nvinfo : EIATTR_KPARAM_INFO
	.align		4
.L_13:
        /*0028*/ 	.byte	0x04, 0x17
        /*002a*/ 	.short	(.L_15 - .L_14)
.L_14:
        /*002c*/ 	.word	0x00000000
        /*0030*/ 	.short	0x0005
        /*0032*/ 	.short	0x0028
        /*0034*/ 	.byte	0x00, 0xf0, 0x21, 0x00


	//----- nvinfo : EIATTR_KPARAM_INFO
	.align		4
.L_15:
        /*0038*/ 	.byte	0x04, 0x17
        /*003a*/ 	.short	(.L_17 - .L_16)
.L_16:
        /*003c*/ 	.word	0x00000000
        /*0040*/ 	.short	0x0004
        /*0042*/ 	.short	0x0020
        /*0044*/ 	.byte	0x00, 0xf0, 0x21, 0x00


	//----- nvinfo : EIATTR_KPARAM_INFO
	.align		4
.L_17:
        /*0048*/ 	.byte	0x04, 0x17
        /*004a*/ 	.short	(.L_19 - .L_18)
.L_18:
        /*004c*/ 	.word	0x00000000
        /*0050*/ 	.short	0x0003
        /*0052*/ 	.short	0x0018
        /*0054*/ 	.byte	0x00, 0xf0, 0x11, 0x00


	//----- nvinfo : EIATTR_KPARAM_INFO
	.align		4
.L_19:
        /*0058*/ 	.byte	0x04, 0x17
        /*005a*/ 	.short	(.L_21 - .L_20)
.L_20:
        /*005c*/ 	.word	0x00000000
        /*0060*/ 	.short	0x0002
        /*0062*/ 	.short	0x0010
        /*0064*/ 	.byte	0x00, 0xf5, 0x21, 0x00


	//----- nvinfo : EIATTR_KPARAM_INFO
	.align		4
.L_21:
        /*0068*/ 	.byte	0x04, 0x17
        /*006a*/ 	.short	(.L_23 - .L_22)
.L_22:
        /*006c*/ 	.word	0x00000000
        /*0070*/ 	.short	0x0001
        /*0072*/ 	.short	0x0008
        /*0074*/ 	.byte	0x00, 0xf5, 0x21, 0x00


	//----- nvinfo : EIATTR_KPARAM_INFO
	.align		4
.L_23:
        /*0078*/ 	.byte	0x04, 0x17
        /*007a*/ 	.short	(.L_25 - .L_24)
.L_24:
        /*007c*/ 	.word	0x00000000
        /*0080*/ 	.short	0x0000
        /*0082*/ 	.short	0x0000
        /*0084*/ 	.byte	0x00, 0xf5, 0x21, 0x00


	//----- nvinfo : EIATTR_SPARSE_MMA_MASK
	.align		4
.L_25:
        /*0088*/ 	.byte	0x03, 0x50
        /*008a*/ 	.short	0x0000


	//----- nvinfo : EIATTR_MAXREG_COUNT
	.align		4
        /*008c*/ 	.byte	0x03, 0x1b
        /*008e*/ 	.short	0x00ff


	//----- nvinfo : EIATTR_MERCURY_ISA_VERSION
	.align		4
        /*0090*/ 	.byte	0x03, 0x5f
        /*0092*/ 	.short	0x0101


	//----- nvinfo : EIATTR_VRC_CTA_INIT_COUNT
	.align		4
        /*0094*/ 	.byte	0x02, 0x4a
	.zero		1
	.zero		1


	//----- nvinfo : EIATTR_EXIT_INSTR_OFFSETS
	.align		4
        /*0098*/ 	.byte	0x04, 0x1c
        /*009a*/ 	.short	(.L_27 - .L_26)


	//   ....[0]....
.L_26:
        /*009c*/ 	.word	0x00000d80


	//----- nvinfo : EIATTR_CRS_STACK_SIZE
	.align		4
.L_27:
        /*00a0*/ 	.byte	0x04, 0x1e
        /*00a2*/ 	.short	(.L_29 - .L_28)
.L_28:
        /*00a4*/ 	.word	0x00000000


	//----- nvinfo : EIATTR_CBANK_PARAM_SIZE
	.align		4
.L_29:
        /*00a8*/ 	.byte	0x03, 0x19
        /*00aa*/ 	.short	0x0040


	//----- nvinfo : EIATTR_PARAM_CBANK
	.align		4
        /*00ac*/ 	.byte	0x04, 0x0a
        /*00ae*/ 	.short	(.L_31 - .L_30)
	.align		4
.L_30:
        /*00b0*/ 	.word	index@(.nv.constant0._Z14ufce_kernel_2dPKfS0_S0_fxxPdS1_)
        /*00b4*/ 	.short	0x0380
        /*00b6*/ 	.short	0x0040


	//----- nvinfo : EIATTR_SW_WAR
	.align		4
.L_31:
        /*00b8*/ 	.byte	0x04, 0x36
        /*00ba*/ 	.short	(.L_33 - .L_32)
.L_32:
        /*00bc*/ 	.word	0x00000008
.L_33:


//--------------------- .nv.callgraph             --------------------------
	.section	.nv.callgraph,"",@"SHT_CUDA_CALLGRAPH"
	.align	4
	.sectionentsize	8
	.align		4
        /*0000*/ 	.word	0x00000000
	.align		4
        /*0004*/ 	.word	0xffffffff
	.align		4
        /*0008*/ 	.word	0x00000000
	.align		4
        /*000c*/ 	.word	0xfffffffe
	.align		4
        /*0010*/ 	.word	0x00000000
	.align		4
        /*0014*/ 	.word	0xfffffffd
	.align		4
        /*0018*/ 	.word	0x00000000
	.align		4
        /*001c*/ 	.word	0xfffffffc


//--------------------- .text._Z14ufce_kernel_2dPKfS0_S0_fxxPdS1_ --------------------------
	.section	.text._Z14ufce_kernel_2dPKfS0_S0_fxxPdS1_,"ax",@progbits
	.align	128
        .global         _Z14ufce_kernel_2dPKfS0_S0_fxxPdS1_
        .type           _Z14ufce_kernel_2dPKfS0_S0_fxxPdS1_,@function
        .size           _Z14ufce_kernel_2dPKfS0_S0_fxxPdS1_,(.L_x_11 - _Z14ufce_kernel_2dPKfS0_S0_fxxPdS1_)
        .other          _Z14ufce_kernel_2dPKfS0_S0_fxxPdS1_,@"STO_CUDA_ENTRY STV_DEFAULT"
_Z14ufce_kernel_2dPKfS0_S0_fxxPdS1_:
.text._Z14ufce_kernel_2dPKfS0_S0_fxxPdS1_:
[----:B------:R-:W-:Y:S01]  /*0000*/  LDC R1, c[0x0][0x37c] ;  /* 0x0000df00ff017b82 */ /* 0x000fe20000000800 */
[----:B------:R-:W0:Y:S07]  /*0010*/  S2R R7, SR_TID.Y ;  /* 0x0000000000077919 */ /* 0x000e2e0000002200 */
[----:B------:R-:W1:Y:S01]  /*0020*/  LDC R2, c[0x0][0x360] ;  /* 0x0000d800ff027b82 */ /* 0x000e620000000800 */
[----:B------:R-:W2:Y:S01]  /*0030*/  LDCU.64 UR8, c[0x0][0x3a0] ;  /* 0x00007400ff0877ac */ /* 0x000ea20008000a00 */
[----:B------:R-:W-:Y:S01]  /*0040*/  BSSY.RECONVERGENT B1, `(.L_x_0) ;  /* 0x00000cf000017945 */ /* 0x000fe20003800200 */
[----:B------:R-:W1:Y:S01]  /*0050*/  S2R R3, SR_TID.X ;  /* 0x0000000000037919 */ /* 0x000e620000002100 */
[----:B------:R-:W-:-:S02]  /*0060*/  CS2R R20, SRZ ;  /* 0x0000000000147805 */ /* 0x000fc4000001ff00 */
[----:B------:R-:W-:Y:S02]  /*0070*/  CS2R R14, SRZ ;  /* 0x00000000000e7805 */ /* 0x000fe4000001ff00 */
[----:B------:R-:W0:Y:S08]  /*0080*/  S2UR UR4, SR_CTAID.Y ;  /* 0x00000000000479c3 */ /* 0x000e300000002600 */
[----:B------:R-:W0:Y:S01]  /*0090*/  LDC R12, c[0x0][0x364] ;  /* 0x0000d900ff0c7b82 */ /* 0x000e220000000800 */
[----:B------:R-:W3:Y:S07]  /*00a0*/  LDCU UR7, c[0x0][0x370] ;  /* 0x00006e00ff0777ac */ /* 0x000eee0008000800 */
[----:B------:R-:W1:Y:S01]  /*00b0*/  S2UR UR6, SR_CTAID.X ;  /* 0x00000000000679c3 */ /* 0x000e620000002500 */
[----:B0-----:R-:W-:Y:S01]  /*00c0*/  IMAD R7, R12, UR4, R7 ;  /* 0x000000040c077c24 */ /* 0x001fe2000f8e0207 */
[----:B------:R-:W0:Y:S04]  /*00d0*/  LDCU.64 UR4, c[0x0][0x358] ;  /* 0x00006b00ff0477ac */ /* 0x000e280008000a00 */
[----:B--2---:R-:W-:Y:S01]  /*00e0*/  ISETP.GE.U32.AND P0, PT, R7, UR8, PT ;  /* 0x0000000807007c0c */ /* 0x004fe2000bf06070 */
[----:B-1----:R-:W-:-:S03]  /*00f0*/  IMAD R0, R2, UR6, R3 ;  /* 0x0000000602007c24 */ /* 0x002fc6000f8e0203 */
[----:B------:R-:W-:Y:S01]  /*0100*/  ISETP.GE.AND.EX P0, PT, RZ, UR9, PT, P0 ;  /* 0x00000009ff007c0c */ /* 0x000fe2000bf06300 */
[----:B---3--:R-:W-:-:S12]  /*0110*/  IMAD R2, R2, UR7, RZ ;  /* 0x0000000702027c24 */ /* 0x008fd8000f8e02ff */
[----:B0-----:R-:W-:Y:S05]  /*0120*/  @P0 BRA `(.L_x_1) ;  /* 0x0000000c00000947 */ /* 0x001fea0003800000 */
[----:B------:R-:W0:Y:S01]  /*0130*/  I2F.U32.RP R5, R2 ;  /* 0x0000000200057306 */ /* 0x000e220000209000 */
[----:B------:R-:W1:Y:S01]  /*0140*/  LDCU.64 UR6, c[0x0][0x3a8] ;  /* 0x00007500ff0677ac */ /* 0x000e620008000a00 */
[C---:B------:R-:W-:Y:S01]  /*0150*/  IADD3 R3, P1, PT, R0.reuse, R2, RZ ;  /* 0x0000000200037210 */ /* 0x040fe20007f3e0ff */
[----:B------:R-:W-:Y:S01]  /*0160*/  IMAD.MOV R11, RZ, RZ, -R2 ;  /* 0x000000ffff0b7224 */ /* 0x000fe200078e0a02 */
[----:B------:R-:W-:Y:S01]  /*0170*/  SHF.R.U32.HI R10, RZ, 0x1e, R0 ;  /* 0x0000001eff0a7819 */ /* 0x000fe20000011600 */
[----:B------:R-:W2:Y:S01]  /*0180*/  LDCU.64 UR8, c[0x0][0x388] ;  /* 0x00007100ff0877ac */ /* 0x000ea20008000a00 */
[----:B------:R-:W-:Y:S01]  /*0190*/  IMAD.SHL.U32 R18, R0, 0x4, RZ ;  /* 0x0000000400127824 */ /* 0x000fe200078e00ff */
[----:B------:R-:W-:Y:S01]  /*01a0*/  CS2R R14, SRZ ;  /* 0x00000000000e7805 */ /* 0x000fe2000001ff00 */
[----:B------:R-:W-:Y:S01]  /*01b0*/  IMAD.X R4, RZ, RZ, RZ, P1 ;  /* 0x000000ffff047224 */ /* 0x000fe200008e06ff */
[----:B------:R-:W3:Y:S01]  /*01c0*/  LDCU.64 UR10, c[0x0][0x390] ;  /* 0x00007200ff0a77ac */ /* 0x000ee20008000a00 */
[----:B------:R-:W-:Y:S01]  /*01d0*/  CS2R R20, SRZ ;  /* 0x0000000000147805 */ /* 0x000fe2000001ff00 */
[----:B0-----:R-:W0:Y:S01]  /*01e0*/  MUFU.RCP R5, R5 ;  /* 0x0000000500057308 */ /* 0x001e220000001000 */
[----:B-1----:R-:W-:-:S02]  /*01f0*/  ISETP.GT.U32.AND P0, PT, R3, UR6, PT ;  /* 0x0000000603007c0c */ /* 0x002fc4000bf04070 */
[----:B------:R-:W-:Y:S02]  /*0200*/  ISETP.GE.U32.AND P1, PT, R3, UR6, PT ;  /* 0x0000000603007c0c */ /* 0x000fe4000bf26070 */
[C---:B------:R-:W-:Y:S02]  /*0210*/  ISETP.GT.AND.EX P0, PT, R4.reuse, UR7, PT, P0 ;  /* 0x0000000704007c0c */ /* 0x040fe4000bf04300 */
[----:B------:R-:W-:Y:S02]  /*0220*/  ISETP.GE.AND.EX P1, PT, R4, UR7, PT, P1 ;  /* 0x0000000704007c0c */ /* 0x000fe4000bf26310 */
[----:B--2---:R-:W-:Y:S02]  /*0230*/  IADD3 R16, P6, PT, R18, UR8, RZ ;  /* 0x0000000812107c10 */ /* 0x004fe4000ffde0ff */
[----:B------:R-:W-:Y:S02]  /*0240*/  SEL R6, RZ, 0x1, P1 ;  /* 0x00000001ff067807 */ /* 0x000fe40000800000 */
[----:B------:R-:W-:Y:S01]  /*0250*/  IADD3.X R17, PT, PT, R10, UR9, RZ, P6, !PT ;  /* 0x000000090a117c10 */ /* 0x000fe2000b7fe4ff */
[----:B0-----:R-:W-:Y:S01]  /*0260*/  VIADD R8, R5, 0xffffffe ;  /* 0x0ffffffe05087836 */ /* 0x001fe20000000000 */
[----:B------:R-:W-:Y:S01]  /*0270*/  SEL R5, R3, UR6, P0 ;  /* 0x0000000603057c07 */ /* 0x000fe20008000000 */
[----:B------:R-:W0:Y:S01]  /*0280*/  LDCU UR6, c[0x0][0x374] ;  /* 0x00006e80ff0677ac */ /* 0x000e220008000800 */
[----:B------:R-:W-:Y:S01]  /*0290*/  ISETP.NE.U32.AND P6, PT, R2, RZ, PT ;  /* 0x000000ff0200720c */ /* 0x000fe20003fc5070 */
[----:B------:R1:W2:Y:S01]  /*02a0*/  F2I.FTZ.U32.TRUNC.NTZ R9, R8 ;  /* 0x0000000800097305 */ /* 0x0002a2000021f000 */
[----:B------:R-:W-:-:S02]  /*02b0*/  IADD3 R5, P1, P2, R5, -R3, -R6 ;  /* 0x8000000305057210 */ /* 0x000fc40007a3e806 */
[----:B---3--:R-:W-:Y:S02]  /*02c0*/  IADD3 R18, P5, PT, R18, UR10, RZ ;  /* 0x0000000a12127c10 */ /* 0x008fe4000ffbe0ff */
[----:B------:R-:W-:Y:S02]  /*02d0*/  SEL R13, R4, UR7, P0 ;  /* 0x00000007040d7c07 */ /* 0x000fe40008000000 */
[----:B------:R-:W-:Y:S01]  /*02e0*/  IADD3.X R19, PT, PT, R10, UR11, RZ, P5, !PT ;  /* 0x0000000b0a137c10 */ /* 0x000fe2000affe4ff */
[----:B------:R-:W-:Y:S01]  /*02f0*/  IMAD.MOV.U32 R10, RZ, RZ, RZ ;  /* 0x000000ffff0a7224 */ /* 0x000fe200078e00ff */
[----:B------:R-:W-:Y:S01]  /*0300*/  IADD3.X R13, PT, PT, R13, -0x1, ~R4, P1, P2 ;  /* 0xffffffff0d0d7810 */ /* 0x000fe20000fe4c04 */
[----:B-1----:R-:W-:Y:S02]  /*0310*/  IMAD.MOV.U32 R8, RZ, RZ, RZ ;  /* 0x000000ffff087224 */ /* 0x002fe400078e00ff */
[----:B--2---:R-:W-:Y:S02]  /*0320*/  IMAD R11, R11, R9, RZ ;  /* 0x000000090b0b7224 */ /* 0x004fe400078e02ff */
[----:B0-----:R-:W-:-:S02]  /*0330*/  IMAD R12, R12, UR6, RZ ;  /* 0x000000060c0c7c24 */ /* 0x001fc4000f8e02ff */
[----:B------:R-:W-:Y:S01]  /*0340*/  IMAD.HI.U32 R8, R9, R11, R8 ;  /* 0x0000000b09087227 */ /* 0x000fe200078e0008 */
[----:B------:R-:W-:-:S05]  /*0350*/  SHF.R.U32.HI R11, RZ, 0x1e, R2 ;  /* 0x0000001eff0b7819 */ /* 0x000fca0000011602 */
[----:B------:R-:W-:-:S04]  /*0360*/  IMAD.HI.U32 R8, R8, R5, RZ ;  /* 0x0000000508087227 */ /* 0x000fc800078e00ff */
[----:B------:R-:W-:-:S04]  /*0370*/  IMAD.MOV R9, RZ, RZ, -R8 ;  /* 0x000000ffff097224 */ /* 0x000fc800078e0a08 */
[----:B------:R-:W-:-:S05]  /*0380*/  IMAD R9, R2, R9, R5 ;  /* 0x0000000902097224 */ /* 0x000fca00078e0205 */
[----:B------:R-:W-:-:S13]  /*0390*/  ISETP.GE.U32.AND P3, PT, R9, R2, PT ;  /* 0x000000020900720c */ /* 0x000fda0003f66070 */
[----:B------:R-:W-:Y:S02]  /*03a0*/  @P3 IMAD.IADD R9, R9, 0x1, -R2 ;  /* 0x0000000109093824 */ /* 0x000fe400078e0a02 */
[----:B------:R-:W-:-:S03]  /*03b0*/  @P3 VIADD R8, R8, 0x1 ;  /* 0x0000000108083836 */ /* 0x000fc60000000000 */
[----:B------:R-:W-:Y:S02]  /*03c0*/  ISETP.GE.U32.AND P4, PT, R9, R2, PT ;  /* 0x000000020900720c */ /* 0x000fe40003f86070 */
[----:B------:R-:W-:-:S11]  /*03d0*/  SHF.L.U32 R9, R2, 0x2, RZ ;  /* 0x0000000202097819 */ /* 0x000fd600000006ff */
[----:B------:R-:W-:Y:S01]  /*03e0*/  @P4 VIADD R8, R8, 0x1 ;  /* 0x0000000108084836 */ /* 0x000fe20000000000 */
[----:B------:R-:W-:-:S07]  /*03f0*/  @!P6 LOP3.LUT R8, RZ, R2, RZ, 0x33, !PT ;  /* 0x00000002ff08e212 */ /* 0x000fce00078e33ff */
.L_x_9:
[----:B------:R-:W0:Y:S01]  /*0400*/  LDCU.64 UR6, c[0x0][0x3a8] ;  /* 0x00007500ff0677ac */ /* 0x000e220008000a00 */
[----:B------:R-:W-:Y:S01]  /*0410*/  BSSY.RECONVERGENT B0, `(.L_x_2) ;  /* 0x000008b000007945 */ /* 0x000fe20003800200 */
[----:B0-----:R-:W-:-:S04]  /*0420*/  ISETP.GE.U32.AND P0, PT, R0, UR6, PT ;  /* 0x0000000600007c0c */ /* 0x001fc8000bf06070 */
[----:B------:R-:W-:-:S13]  /*0430*/  ISETP.GE.AND.EX P0, PT, RZ, UR7, PT, P0 ;  /* 0x00000007ff007c0c */ /* 0x000fda000bf06300 */
[----:B------:R-:W-:Y:S05]  /*0440*/  @P0 BRA `(.L_x_3) ;  /* 0x00000008001c0947 */ /* 0x000fea0003800000 */
[----:B------:R-:W0:Y:S02]  /*0450*/  LDCU.64 UR6, c[0x0][0x380] ;  /* 0x00007000ff0677ac */ /* 0x000e240008000a00 */
[C---:B0-----:R-:W-:Y:S01]  /*0460*/  LEA R22, P0, R7.reuse, UR6, 0x2 ;  /* 0x0000000607167c11 */ /* 0x041fe2000f8010ff */
[----:B------:R-:W0:Y:S03]  /*0470*/  LDCU UR6, c[0x0][0x398] ;  /* 0x00007300ff0677ac */ /* 0x000e260008000800 */
[----:B------:R-:W-:-:S05]  /*0480*/  LEA.HI.X R23, R7, UR7, R10, 0x2, P0 ;  /* 0x0000000707177c11 */ /* 0x000fca00080f140a */
[----:B------:R1:W0:Y:S01]  /*0490*/  LDG.E.CONSTANT R22, desc[UR4][R22.64] ;  /* 0x0000000416167981 */ /* 0x000222000c1e9900 */
[----:B------:R-:W-:Y:S01]  /*04a0*/  ISETP.NE.U32.AND P0, PT, R13, RZ, PT ;  /* 0x000000ff0d00720c */ /* 0x000fe20003f05070 */
[----:B------:R-:W-:-:S12]  /*04b0*/  BSSY.RECONVERGENT B2, `(.L_x_4) ;  /* 0x0000007000027945 */ /* 0x000fd80003800200 */
[----:B-1----:R-:W-:Y:S02]  /*04c0*/  @!P0 IMAD.MOV.U32 R23, RZ, RZ, RZ ;  /* 0x000000ffff178224 */ /* 0x002fe400078e00ff */
[----:B0-----:R-:W-:Y:S01]  /*04d0*/  FMUL R30, R22, UR6 ;  /* 0x00000006161e7c20 */ /* 0x001fe20008400000 */
[----:B------:R-:W-:Y:S01]  /*04e0*/  @!P0 IMAD.MOV.U32 R22, RZ, RZ, R8 ;  /* 0x000000ffff168224 */ /* 0x000fe200078e0008 */
[----:B------:R-:W-:Y:S06]  /*04f0*/  @!P0 BRA `(.L_x_5) ;  /* 0x0000000000088947 */ /* 0x000fec0003800000 */
[----:B------:R-:W-:-:S07]  /*0500*/  MOV R28, 0x520 ;  /* 0x00000520001c7802 */ /* 0x000fce0000000f00 */
[----:B------:R-:W-:Y:S05]  /*0510*/  CALL.REL.NOINC `($__internal_0_$__cuda_sm20_div_u64) ;  /* 0x00000008001c7944 */ /* 0x000fea0003c00000 */
.L_x_5:
[----:B------:R-:W-:Y:S05]  /*0520*/  BSYNC.RECONVERGENT B2 ;  /* 0x0000000000027941 */ /* 0x000fea0003800200 */
.L_x_4:
[----:B------:R-:W-:Y:S01]  /*0530*/  IADD3 R22, P0, PT, R22, R6, RZ ;  /* 0x0000000616167210 */ /* 0x000fe20007f1e0ff */
[----:B------:R-:W-:Y:S01]  /*0540*/  BSSY.RECONVERGENT B2, `(.L_x_6) ;  /* 0x0000038000027945 */ /* 0x000fe20003800200 */
[----:B------:R-:W-:Y:S02]  /*0550*/  IMAD.MOV.U32 R33, RZ, RZ, R0 ;  /* 0x000000ffff217224 */ /* 0x000fe400078e0000 */
[C---:B------:R-:W-:Y:S01]  /*0560*/  LOP3.LUT R27, R22.reuse, 0x3, RZ, 0xc0, !PT ;  /* 0x00000003161b7812 */ /* 0x040fe200078ec0ff */
[----:B------:R-:W-:Y:S01]  /*0570*/  IMAD.X R23, RZ, RZ, R23, P0 ;  /* 0x000000ffff177224 */ /* 0x000fe200000e0617 */
[----:B------:R-:W-:Y:S01]  /*0580*/  ISETP.GE.U32.AND P0, PT, R22, 0x3, PT ;  /* 0x000000031600780c */ /* 0x000fe20003f06070 */
[----:B------:R-:W-:Y:S01]  /*0590*/  IMAD.MOV.U32 R32, RZ, RZ, RZ ;  /* 0x000000ffff207224 */ /* 0x000fe200078e00ff */
[----:B------:R-:W-:Y:S02]  /*05a0*/  ISETP.NE.U32.AND P1, PT, R27, 0x3, PT ;  /* 0x000000031b00780c */ /* 0x000fe40003f25070 */
[----:B------:R-:W-:-:S02]  /*05b0*/  ISETP.GE.U32.AND.EX P0, PT, R23, RZ, PT, P0 ;  /* 0x000000ff1700720c */ /* 0x000fc40003f06100 */
[----:B------:R-:W-:-:S13]  /*05c0*/  ISETP.NE.AND.EX P1, PT, RZ, RZ, PT, P1 ;  /* 0x000000ffff00720c */ /* 0x000fda0003f25310 */
[----:B------:R-:W-:Y:S05]  /*05d0*/  @!P1 BRA `(.L_x_7) ;  /* 0x0000000000b89947 */ /* 0x000fea0003800000 */
[----:B------:R-:W2:Y:S04]  /*05e0*/  LDG.E.CONSTANT R23, desc[UR4][R16.64] ;  /* 0x0000000410177981 */ /* 0x000ea8000c1e9900 */
[----:B------:R-:W3:Y:S01]  /*05f0*/  LDG.E.CONSTANT R22, desc[UR4][R18.64] ;  /* 0x0000000412167981 */ /* 0x000ee2000c1e9900 */
[----:B------:R-:W-:Y:S01]  /*0600*/  ISETP.NE.U32.AND P1, PT, R27, RZ, PT ;  /* 0x000000ff1b00720c */ /* 0x000fe20003f25070 */
[----:B------:R-:W-:Y:S01]  /*0610*/  IMAD.MOV.U32 R33, RZ, RZ, R3 ;  /* 0x000000ffff217224 */ /* 0x000fe200078e0003 */
[----:B------:R-:W-:Y:S02]  /*0620*/  MOV R32, R4 ;  /* 0x0000000400207202 */ /* 0x000fe40000000f00 */
[----:B------:R-:W-:Y:S01]  /*0630*/  ISETP.NE.AND.EX P1, PT, RZ, RZ, PT, P1 ;  /* 0x000000ffff00720c */ /* 0x000fe20003f25310 */
[----:B--2---:R-:W-:-:S04]  /*0640*/  FMUL R23, R30, R23 ;  /* 0x000000171e177220 */ /* 0x004fc80000400000 */
[----:B---3--:R-:W-:-:S04]  /*0650*/  FMUL R26, R23, R22 ;  /* 0x00000016171a7220 */ /* 0x008fc80000400000 */
[----:B------:R-:W-:Y:S01]  /*0660*/  FMUL R22, R26, R26 ;  /* 0x0000001a1a167220 */ /* 0x000fe20000400000 */
[----:B------:R-:W0:Y:S08]  /*0670*/  F2F.F64.F32 R24, R26 ;  /* 0x0000001a00187310 */ /* 0x000e300000201800 */
[----:B------:R-:W1:Y:S01]  /*0680*/  F2F.F64.F32 R22, R22 ;  /* 0x0000001600167310 */ /* 0x000e620000201800 */
[----:B0-----:R-:W-:-:S02]  /*0690*/  DADD R20, R20, R24 ;  /* 0x0000000014147229 */ /* 0x001fc40000000018 */
[----:B-1----:R-:W-:Y:S01]  /*06a0*/  DADD R14, R14, R22 ;  /* 0x000000000e0e7229 */ /* 0x002fe20000000016 */
[----:B------:R-:W-:Y:S10]  /*06b0*/  @!P1 BRA `(.L_x_7) ;  /* 0x0000000000809947 */ /* 0x000ff40003800000 */
[----:B------:R-:W-:Y:S02]  /*06c0*/  ISETP.NE.U32.AND P1, PT, R27, 0x1, PT ;  /* 0x000000011b00780c */ /* 0x000fe40003f25070 */
[C---:B------:R-:W-:Y:S02]  /*06d0*/  IADD3 R26, P2, PT, R9.reuse, R16, RZ ;  /* 0x00000010091a7210 */ /* 0x040fe40007f5e0ff */
[----:B------:R-:W-:Y:S02]  /*06e0*/  ISETP.NE.AND.EX P1, PT, RZ, RZ, PT, P1 ;  /* 0x000000ffff00720c */ /* 0x000fe40003f25310 */
[----:B------:R-:W-:Y:S01]  /*06f0*/  IADD3 R24, P3, PT, R9, R18, RZ ;  /* 0x0000001209187210 */ /* 0x000fe20007f7e0ff */
[----:B------:R-:W-:-:S04]  /*0700*/  IMAD.X R27, R11, 0x1, R17, P2 ;  /* 0x000000010b1b7824 */ /* 0x000fc800010e0611 */
[----:B------:R-:W-:Y:S01]  /*0710*/  IMAD.X R25, R11, 0x1, R19, P3 ;  /* 0x000000010b197824 */ /* 0x000fe200018e0613 */
[----:B------:R-:W2:Y:S04]  /*0720*/  LDG.E.CONSTANT R29, desc[UR4][R26.64] ;  /* 0x000000041a1d7981 */ /* 0x000ea8000c1e9900 */
[----:B------:R-:W3:Y:S01]  /*0730*/  LDG.E.CONSTANT R28, desc[UR4][R24.64] ;  /* 0x00000004181c7981 */ /* 0x000ee2000c1e9900 */
[C---:B------:R-:W-:Y:S02]  /*0740*/  @P1 IADD3 R22, P2, PT, R9.reuse, R26, RZ ;  /* 0x0000001a09161210 */ /* 0x040fe40007f5e0ff */
[----:B------:R-:W-:-:S03]  /*0750*/  @P1 IADD3 R32, P3, PT, R9, R24, RZ ;  /* 0x0000001809201210 */ /* 0x000fc60007f7e0ff */
[C---:B------:R-:W-:Y:S02]  /*0760*/  @P1 IMAD.X R23, R11.reuse, 0x1, R27, P2 ;  /* 0x000000010b171824 */ /* 0x040fe400010e061b */
[----:B------:R-:W-:-:S04]  /*0770*/  @P1 IMAD.X R33, R11, 0x1, R25, P3 ;  /* 0x000000010b211824 */ /* 0x000fc800018e0619 */
[----:B------:R-:W4:Y:S04]  /*0780*/  @P1 LDG.E.CONSTANT R23, desc[UR4][R22.64] ;  /* 0x0000000416171981 */ /* 0x000f28000c1e9900 */
[----:B------:R0:W5:Y:S02]  /*0790*/  @P1 LDG.E.CONSTANT R32, desc[UR4][R32.64] ;  /* 0x0000000420201981 */ /* 0x000164000c1e9900 */
[----:B0-----:R-:W-:Y:S01]  /*07a0*/  IADD3 R33, P2, PT, R2, R3, RZ ;  /* 0x0000000302217210 */ /* 0x001fe20007f5e0ff */
[----:B--2---:R-:W-:-:S04]  /*07b0*/  FMUL R29, R30, R29 ;  /* 0x0000001d1e1d7220 */ /* 0x004fc80000400000 */
[----:B---3--:R-:W-:-:S04]  /*07c0*/  FMUL R31, R29, R28 ;  /* 0x0000001c1d1f7220 */ /* 0x008fc80000400000 */
[----:B------:R-:W-:Y:S01]  /*07d0*/  FMUL R34, R31, R31 ;  /* 0x0000001f1f227220 */ /* 0x000fe20000400000 */
[----:B------:R-:W0:Y:S01]  /*07e0*/  F2F.F64.F32 R28, R31 ;  /* 0x0000001f001c7310 */ /* 0x000e220000201800 */
[----:B----4-:R-:W-:-:S07]  /*07f0*/  @P1 FMUL R35, R30, R23 ;  /* 0x000000171e231220 */ /* 0x010fce0000400000 */
[----:B------:R-:W1:Y:S01]  /*0800*/  F2F.F64.F32 R26, R34 ;  /* 0x00000022001a7310 */ /* 0x000e620000201800 */
[----:B-----5:R-:W-:-:S04]  /*0810*/  @P1 FMUL R35, R35, R32 ;  /* 0x0000002023231220 */ /* 0x020fc80000400000 */
[----:B------:R-:W-:-:S03]  /*0820*/  @P1 FMUL R36, R35, R35 ;  /* 0x0000002323241220 */ /* 0x000fc60000400000 */
[----:B------:R-:W2:Y:S01]  /*0830*/  @P1 F2F.F64.F32 R24, R35 ;  /* 0x0000002300181310 */ /* 0x000ea20000201800 */
[----:B0-----:R-:W-:-:S07]  /*0840*/  DADD R20, R20, R28 ;  /* 0x0000000014147229 */ /* 0x001fce000000001c */
[----:B------:R-:W0:Y:S01]  /*0850*/  @P1 F2F.F64.F32 R22, R36 ;  /* 0x0000002400161310 */ /* 0x000e220000201800 */
[----:B-1----:R-:W-:Y:S01]  /*0860*/  DADD R14, R14, R26 ;  /* 0x000000000e0e7229 */ /* 0x002fe2000000001a */
[----:B------:R-:W-:Y:S01]  /*0870*/  IMAD.X R32, RZ, RZ, R4, P2 ;  /* 0x000000ffff207224 */ /* 0x000fe200010e0604 */
[----:B------:R-:W-:Y:S01]  /*0880*/  @P1 IADD3 R33, P2, PT, R2, R33, RZ ;  /* 0x0000002102211210 */ /* 0x000fe20007f5e0ff */
[----:B--2---:R-:W-:-:S04]  /*0890*/  @P1 DADD R20, R20, R24 ;  /* 0x0000000014141229 */ /* 0x004fc80000000018 */
[----:B------:R-:W-:Y:S01]  /*08a0*/  @P1 IMAD.X R32, RZ, RZ, R32, P2 ;  /* 0x000000ffff201224 */ /* 0x000fe200010e0620 */
[----:B0-----:R-:W-:-:S11]  /*08b0*/  @P1 DADD R14, R14, R22 ;  /* 0x000000000e0e1229 */ /* 0x001fd60000000016 */
.L_x_7:
[----:B------:R-:W-:Y:S05]  /*08c0*/  BSYNC.RECONVERGENT B2 ;  /* 0x0000000000027941 */ /* 0x000fea0003800200 */
.L_x_6:
[----:B------:R-:W-:Y:S05]  /*08d0*/  @!P0 BRA `(.L_x_3) ;  /* 0x0000000000f88947 */ /* 0x000fea0003800000 */
.L_x_8:
[----:B------:R-:W0:Y:S01]  /*08e0*/  LDCU.64 UR6, c[0x0][0x388] ;  /* 0x00007100ff0677ac */ /* 0x000e220008000a00 */
[C---:B------:R-:W-:Y:S01]  /*08f0*/  IMAD.SHL.U32 R28, R33.reuse, 0x4, RZ ;  /* 0x00000004211c7824 */ /* 0x040fe200078e00ff */
[----:B------:R-:W-:Y:S01]  /*0900*/  SHF.L.U64.HI R24, R33, 0x2, R32 ;  /* 0x0000000221187819 */ /* 0x000fe20000010220 */
[----:B------:R-:W1:Y:S03]  /*0910*/  LDCU.64 UR8, c[0x0][0x390] ;  /* 0x00007200ff0877ac */ /* 0x000e660008000a00 */
[C---:B0-----:R-:W-:Y:S02]  /*0920*/  IADD3 R22, P0, PT, R28.reuse, UR6, RZ ;  /* 0x000000061c167c10 */ /* 0x041fe4000ff1e0ff */
[----:B-1----:R-:W-:Y:S02]  /*0930*/  IADD3 R28, P1, PT, R28, UR8, RZ ;  /* 0x000000081c1c7c10 */ /* 0x002fe4000ff3e0ff */
[C---:B------:R-:W-:Y:S01]  /*0940*/  IADD3.X R23, PT, PT, R24.reuse, UR7, RZ, P0, !PT ;  /* 0x0000000718177c10 */ /* 0x040fe200087fe4ff */
[----:B------:R-:W0:Y:S01]  /*0950*/  LDCU.64 UR6, c[0x0][0x3a8] ;  /* 0x00007500ff0677ac */ /* 0x000e220008000a00 */
[----:B------:R-:W-:-:S03]  /*0960*/  IADD3.X R29, PT, PT, R24, UR9, RZ, P1, !PT ;  /* 0x00000009181d7c10 */ /* 0x000fc60008ffe4ff */
[----:B------:R1:W2:Y:S01]  /*0970*/  LDG.E.CONSTANT R31, desc[UR4][R22.64] ;  /* 0x00000004161f7981 */ /* 0x0002a2000c1e9900 */
[----:B------:R-:W-:-:S03]  /*0980*/  IADD3 R24, P0, PT, R9, R22, RZ ;  /* 0x0000001609187210 */ /* 0x000fc60007f1e0ff */
[----:B------:R3:W4:Y:S01]  /*0990*/  LDG.E.CONSTANT R36, desc[UR4][R28.64] ;  /* 0x000000041c247981 */ /* 0x000722000c1e9900 */
[----:B------:R-:W-:Y:S02]  /*09a0*/  IADD3.X R25, PT, PT, R11, R23, RZ, P0, !PT ;  /* 0x000000170b197210 */ /* 0x000fe400007fe4ff */
[----:B------:R-:W-:-:S03]  /*09b0*/  IADD3 R26, P1, PT, R9, R24, RZ ;  /* 0x00000018091a7210 */ /* 0x000fc60007f3e0ff */
[----:B------:R5:W4:Y:S01]  /*09c0*/  LDG.E.CONSTANT R37, desc[UR4][R24.64] ;  /* 0x0000000418257981 */ /* 0x000b22000c1e9900 */
[----:B-1----:R-:W-:Y:S01]  /*09d0*/  IADD3 R22, P0, PT, R9, R28, RZ ;  /* 0x0000001c09167210 */ /* 0x002fe20007f1e0ff */
[----:B------:R-:W-:-:S04]  /*09e0*/  IMAD.X R27, R11, 0x1, R25, P1 ;  /* 0x000000010b1b7824 */ /* 0x000fc800008e0619 */
[----:B------:R-:W-:Y:S01]  /*09f0*/  IMAD.X R23, R11, 0x1, R29, P0 ;  /* 0x000000010b177824 */ /* 0x000fe200000e061d */
[C---:B---3--:R-:W-:Y:S01]  /*0a00*/  IADD3 R28, P0, PT, R9.reuse, R22, RZ ;  /* 0x00000016091c7210 */ /* 0x048fe20007f1e0ff */
[----:B------:R-:W3:Y:S01]  /*0a10*/  LDG.E.CONSTANT R35, desc[UR4][R26.64] ;  /* 0x000000041a237981 */ /* 0x000ee2000c1e9900 */
[----:B-----5:R-:W-:-:S03]  /*0a20*/  IADD3 R24, P1, PT, R9, R26, RZ ;  /* 0x0000001a09187210 */ /* 0x020fc60007f3e0ff */
[----:B------:R1:W5:Y:S01]  /*0a30*/  LDG.E.CONSTANT R34, desc[UR4][R22.64] ;  /* 0x0000000416227981 */ /* 0x000362000c1e9900 */
[C---:B------:R-:W-:Y:S02]  /*0a40*/  IMAD.X R29, R11.reuse, 0x1, R23, P0 ;  /* 0x000000010b1d7824 */ /* 0x040fe400000e0617 */
[----:B------:R-:W-:-:S06]  /*0a50*/  IMAD.X R25, R11, 0x1, R27, P1 ;  /* 0x000000010b197824 */ /* 0x000fcc00008e061b */
[----:B------:R-:W3:Y:S01]  /*0a60*/  LDG.E.CONSTANT R25, desc[UR4][R24.64] ;  /* 0x0000000418197981 */ /* 0x000ee2000c1e9900 */
[----:B-1----:R-:W-:-:S05]  /*0a70*/  IADD3 R22, P0, PT, R9, R28, RZ ;  /* 0x0000001c09167210 */ /* 0x002fca0007f1e0ff */
[----:B------:R-:W-:Y:S01]  /*0a80*/  IMAD.X R23, R11, 0x1, R29, P0 ;  /* 0x000000010b177824 */ /* 0x000fe200000e061d */
[----:B------:R-:W3:Y:S04]  /*0a90*/  LDG.E.CONSTANT R24, desc[UR4][R28.64] ;  /* 0x000000041c187981 */ /* 0x000ee8000c1e9900 */
[----:B------:R1:W3:Y:S01]  /*0aa0*/  LDG.E.CONSTANT R22, desc[UR4][R22.64] ;  /* 0x0000000416167981 */ /* 0x0002e2000c1e9900 */
[----:B------:R-:W-:-:S05]  /*0ab0*/  IADD3 R33, P0, PT, R9, R33, RZ ;  /* 0x0000002109217210 */ /* 0x000fca0007f1e0ff */
[----:B------:R-:W-:Y:S01]  /*0ac0*/  IMAD.X R32, R11, 0x1, R32, P0 ;  /* 0x000000010b207824 */ /* 0x000fe200000e0620 */
[----:B0-----:R-:W-:-:S04]  /*0ad0*/  ISETP.GE.U32.AND P0, PT, R33, UR6, PT ;  /* 0x0000000621007c0c */ /* 0x001fc8000bf06070 */
[----:B------:R-:W-:Y:S01]  /*0ae0*/  ISETP.GE.AND.EX P0, PT, R32, UR7, PT, P0 ;  /* 0x0000000720007c0c */ /* 0x000fe2000bf06300 */
[----:B--2---:R-:W-:-:S04]  /*0af0*/  FMUL R31, R30, R31 ;  /* 0x0000001f1e1f7220 */ /* 0x004fc80000400000 */
[----:B----4-:R-:W-:-:S04]  /*0b00*/  FMUL R31, R31, R36 ;  /* 0x000000241f1f7220 */ /* 0x010fc80000400000 */
[----:B------:R-:W-:Y:S01]  /*0b10*/  FMUL R36, R31, R31 ;  /* 0x0000001f1f247220 */ /* 0x000fe20000400000 */
[----:B------:R-:W0:Y:S01]  /*0b20*/  F2F.F64.F32 R26, R31 ;  /* 0x0000001f001a7310 */ /* 0x000e220000201800 */
[----:B-1----:R-:W-:-:S07]  /*0b30*/  FMUL R23, R30, R37 ;  /* 0x000000251e177220 */ /* 0x002fce0000400000 */
[----:B------:R-:W1:Y:S01]  /*0b40*/  F2F.F64.F32 R36, R36 ;  /* 0x0000002400247310 */ /* 0x000e620000201800 */
[----:B-----5:R-:W-:Y:S01]  /*0b50*/  FMUL R34, R23, R34 ;  /* 0x0000002217227220 */ /* 0x020fe20000400000 */
[----:B0-----:R-:W-:-:S06]  /*0b60*/  DADD R26, R26, R20 ;  /* 0x000000001a1a7229 */ /* 0x001fcc0000000014 */
[----:B------:R-:W0:Y:S01]  /*0b70*/  F2F.F64.F32 R20, R34 ;  /* 0x0000002200147310 */ /* 0x000e220000201800 */
[----:B---3--:R-:W-:Y:S01]  /*0b80*/  FMUL R35, R30, R35 ;  /* 0x000000231e237220 */ /* 0x008fe20000400000 */
[----:B-1----:R-:W-:Y:S01]  /*0b90*/  DADD R36, R36, R14 ;  /* 0x0000000024247229 */ /* 0x002fe2000000000e */
[----:B------:R-:W-:Y:S01]  /*0ba0*/  FMUL R14, R34, R34 ;  /* 0x00000022220e7220 */ /* 0x000fe20000400000 */
[----:B------:R-:W-:-:S05]  /*0bb0*/  FMUL R23, R30, R25 ;  /* 0x000000191e177220 */ /* 0x000fca0000400000 */
[----:B------:R-:W1:Y:S01]  /*0bc0*/  F2F.F64.F32 R14, R14 ;  /* 0x0000000e000e7310 */ /* 0x000e620000201800 */
[----:B------:R-:W-:Y:S01]  /*0bd0*/  FMUL R35, R35, R24 ;  /* 0x0000001823237220 */ /* 0x000fe20000400000 */
[----:B0-----:R-:W-:-:S03]  /*0be0*/  DADD R26, R26, R20 ;  /* 0x000000001a1a7229 */ /* 0x001fc60000000014 */
[----:B------:R-:W-:Y:S01]  /*0bf0*/  FMUL R28, R35, R35 ;  /* 0x00000023231c7220 */ /* 0x000fe20000400000 */
[----:B------:R-:W-:Y:S02]  /*0c00*/  FMUL R29, R23, R22 ;  /* 0x00000016171d7220 */ /* 0x000fe40000400000 */
[----:B------:R-:W0:Y:S02]  /*0c10*/  F2F.F64.F32 R20, R35 ;  /* 0x0000002300147310 */ /* 0x000e240000201800 */
[----:B------:R-:W-:-:S06]  /*0c20*/  FMUL R31, R29, R29 ;  /* 0x0000001d1d1f7220 */ /* 0x000fcc0000400000 */
[----:B------:R-:W2:Y:S01]  /*0c30*/  F2F.F64.F32 R24, R28 ;  /* 0x0000001c00187310 */ /* 0x000ea20000201800 */
[----:B-1----:R-:W-:-:S07]  /*0c40*/  DADD R36, R36, R14 ;  /* 0x0000000024247229 */ /* 0x002fce000000000e */
[----:B------:R-:W1:Y:S01]  /*0c50*/  F2F.F64.F32 R22, R29 ;  /* 0x0000001d00167310 */ /* 0x000e620000201800 */
[----:B0-----:R-:W-:-:S07]  /*0c60*/  DADD R20, R26, R20 ;  /* 0x000000001a147229 */ /* 0x001fce0000000014 */
[----:B------:R-:W0:Y:S01]  /*0c70*/  F2F.F64.F32 R14, R31 ;  /* 0x0000001f000e7310 */ /* 0x000e220000201800 */
[----:B--2---:R-:W-:Y:S02]  /*0c80*/  DADD R24, R36, R24 ;  /* 0x0000000024187229 */ /* 0x004fe40000000018 */
[----:B-1----:R-:W-:-:S06]  /*0c90*/  DADD R20, R20, R22 ;  /* 0x0000000014147229 */ /* 0x002fcc0000000016 */
[----:B0-----:R-:W-:Y:S01]  /*0ca0*/  DADD R14, R24, R14 ;  /* 0x00000000180e7229 */ /* 0x001fe2000000000e */
[----:B------:R-:W-:Y:S10]  /*0cb0*/  @!P0 BRA `(.L_x_8) ;  /* 0xfffffffc00088947 */ /* 0x000ff4000383ffff */
.L_x_3:
[----:B------:R-:W-:Y:S05]  /*0cc0*/  BSYNC.RECONVERGENT B0 ;  /* 0x0000000000007941 */ /* 0x000fea0003800200 */
.L_x_2:
[----:B------:R-:W0:Y:S01]  /*0cd0*/  LDCU.64 UR6, c[0x0][0x3a0] ;  /* 0x00007400ff0677ac */ /* 0x000e220008000a00 */
[----:B------:R-:W-:-:S05]  /*0ce0*/  IADD3 R7, P0, PT, R12, R7, RZ ;  /* 0x000000070c077210 */ /* 0x000fca0007f1e0ff */
[----:B------:R-:W-:Y:S01]  /*0cf0*/  IMAD.X R10, RZ, RZ, R10, P0 ;  /* 0x000000ffff0a7224 */ /* 0x000fe200000e060a */
[----:B0-----:R-:W-:-:S04]  /*0d00*/  ISETP.GE.U32.AND P0, PT, R7, UR6, PT ;  /* 0x0000000607007c0c */ /* 0x001fc8000bf06070 */
[----:B------:R-:W-:-:S13]  /*0d10*/  ISETP.GE.AND.EX P0, PT, R10, UR7, PT, P0 ;  /* 0x000000070a007c0c */ /* 0x000fda000bf06300 */
[----:B------:R-:W-:Y:S05]  /*0d20*/  @!P0 BRA `(.L_x_9) ;  /* 0xfffffff400b48947 */ /* 0x000fea000383ffff */
.L_x_1:
[----:B------:R-:W-:Y:S05]  /*0d30*/  BSYNC.RECONVERGENT B1 ;  /* 0x0000000000017941 */ /* 0x000fea0003800200 */
.L_x_0:
[----:B------:R-:W0:Y:S08]  /*0d40*/  LDC.64 R2, c[0x0][0x3b0] ;  /* 0x0000ec00ff027b82 */ /* 0x000e300000000a00 */
[----:B------:R-:W1:Y:S01]  /*0d50*/  LDC.64 R4, c[0x0][0x3b8] ;  /* 0x0000ee00ff047b82 */ /* 0x000e620000000a00 */
[----:B0-----:R-:W-:Y:S04]  /*0d60*/  REDG.E.ADD.F64.RN.STRONG.GPU desc[UR4][R2.64], R20 ;  /* 0x00000014020079a6 */ /* 0x001fe8000c12ff04 */
[----:B-1----:R-:W-:Y:S01]  /*0d70*/  REDG.E.ADD.F64.RN.STRONG.GPU desc[UR4][R4.64], R14 ;  /* 0x0000000e040079a6 */ /* 0x002fe2000c12ff04 */
[----:B------:R-:W-:Y:S05]  /*0d80*/  EXIT ;  /* 0x000000000000794d */ /* 0x000fea0003800000 */
        .weak           $__internal_0_$__cuda_sm20_div_u64
        .type           $__internal_0_$__cuda_sm20_div_u64,@function
        .size           $__internal_0_$__cuda_sm20_div_u64,(.L_x_11 - $__internal_0_$__cuda_sm20_div_u64)
$__internal_0_$__cuda_sm20_div_u64:
[----:B------:R-:W-:Y:S01]  /*0d90*/  MOV R26, R2 ;  /* 0x00000002001a7202 */ /* 0x000fe20000000f00 */
[----:B------:R-:W-:-:S05]  /*0da0*/  IMAD.MOV.U32 R27, RZ, RZ, RZ ;  /* 0x000000ffff1b7224 */ /* 0x000fca00078e00ff */
[----:B------:R-:W0:Y:S08]  /*0db0*/  I2F.U64.RP R26, R26 ;  /* 0x0000001a001a7312 */ /* 0x000e300000309000 */
[----:B0-----:R-:W0:Y:S02]  /*0dc0*/  MUFU.RCP R22, R26 ;  /* 0x0000001a00167308 */ /* 0x001e240000001000 */
[----:B0-----:R-:W-:-:S06]  /*0dd0*/  VIADD R24, R22, 0x1ffffffe ;  /* 0x1ffffffe16187836 */ /* 0x001fcc0000000000 */
[----:B------:R-:W0:Y:S02]  /*0de0*/  F2I.U64.TRUNC R24, R24 ;  /* 0x0000001800187311 */ /* 0x000e24000020d800 */
[----:B0-----:R-:W-:-:S04]  /*0df0*/  IMAD.WIDE.U32 R22, R24, R2, RZ ;  /* 0x0000000218167225 */ /* 0x001fc800078e00ff */
[----:B------:R-:W-:Y:S01]  /*0e00*/  IMAD R23, R25, R2, R23 ;  /* 0x0000000219177224 */ /* 0x000fe200078e0217 */
[----:B------:R-:W-:-:S05]  /*0e10*/  IADD3 R29, P0, PT, RZ, -R22, RZ ;  /* 0x80000016ff1d7210 */ /* 0x000fca0007f1e0ff */
[----:B------:R-:W-:-:S04]  /*0e20*/  IMAD.HI.U32 R22, R24, R29, RZ ;  /* 0x0000001d18167227 */ /* 0x000fc800078e00ff */
[----:B------:R-:W-:Y:S02]  /*0e30*/  IMAD.X R31, RZ, RZ, ~R23, P0 ;  /* 0x000000ffff1f7224 */ /* 0x000fe400000e0e17 */
[----:B------:R-:W-:Y:S02]  /*0e40*/  IMAD.MOV.U32 R23, RZ, RZ, R24 ;  /* 0x000000ffff177224 */ /* 0x000fe400078e0018 */
[-C--:B------:R-:W-:Y:S02]  /*0e50*/  IMAD R27, R25, R31.reuse, RZ ;  /* 0x0000001f191b7224 */ /* 0x080fe400078e02ff */
[----:B------:R-:W-:-:S04]  /*0e60*/  IMAD.WIDE.U32 R22, P0, R24, R31, R22 ;  /* 0x0000001f18167225 */ /* 0x000fc80007800016 */
[----:B------:R-:W-:-:S04]  /*0e70*/  IMAD.HI.U32 R31, R25, R31, RZ ;  /* 0x0000001f191f7227 */ /* 0x000fc800078e00ff */
[----:B------:R-:W-:-:S05]  /*0e80*/  IMAD.HI.U32 R22, P1, R25, R29, R22 ;  /* 0x0000001d19167227 */ /* 0x000fca0007820016 */
[----:B------:R-:W-:Y:S01]  /*0e90*/  IADD3 R23, P2, PT, R27, R22, RZ ;  /* 0x000000161b177210 */ /* 0x000fe20007f5e0ff */
[----:B------:R-:W-:-:S04]  /*0ea0*/  IMAD.X R22, R31, 0x1, R25, P0 ;  /* 0x000000011f167824 */ /* 0x000fc800000e0619 */
[----:B------:R-:W-:Y:S01]  /*0eb0*/  IMAD.WIDE.U32 R24, R23, R2, RZ ;  /* 0x0000000217187225 */ /* 0x000fe200078e00ff */
[----:B------:R-:W-:Y:S02]  /*0ec0*/  IADD3.X R27, PT, PT, RZ, RZ, R22, P2, P1 ;  /* 0x000000ffff1b7210 */ /* 0x000fe400017e2416 */
[----:B------:R-:W-:-:S03]  /*0ed0*/  IADD3 R29, P0, PT, RZ, -R24, RZ ;  /* 0x80000018ff1d7210 */ /* 0x000fc60007f1e0ff */
[----:B------:R-:W-:Y:S02]  /*0ee0*/  IMAD R24, R27, R2, R25 ;  /* 0x000000021b187224 */ /* 0x000fe400078e0219 */
[----:B------:R-:W-:-:S04]  /*0ef0*/  IMAD.HI.U32 R22, R23, R29, RZ ;  /* 0x0000001d17167227 */ /* 0x000fc800078e00ff */
[----:B------:R-:W-:-:S04]  /*0f00*/  IMAD.X R24, RZ, RZ, ~R24, P0 ;  /* 0x000000ffff187224 */ /* 0x000fc800000e0e18 */
[----:B------:R-:W-:-:S04]  /*0f10*/  IMAD.WIDE.U32 R22, P0, R23, R24, R22 ;  /* 0x0000001817167225 */ /* 0x000fc80007800016 */
[C---:B------:R-:W-:Y:S02]  /*0f20*/  IMAD R25, R27.reuse, R24, RZ ;  /* 0x000000181b197224 */ /* 0x040fe400078e02ff */
[----:B------:R-:W-:-:S04]  /*0f30*/  IMAD.HI.U32 R22, P1, R27, R29, R22 ;  /* 0x0000001d1b167227 */ /* 0x000fc80007820016 */
[----:B------:R-:W-:Y:S02]  /*0f40*/  HFMA2 R23, -RZ, RZ, 0, 0 ;  /* 0x00000000ff177431 */ /* 0x000fe400000001ff */
[----:B------:R-:W-:Y:S01]  /*0f50*/  IMAD.HI.U32 R26, R27, R24, RZ ;  /* 0x000000181b1a7227 */ /* 0x000fe200078e00ff */
[----:B------:R-:W-:-:S03]  /*0f60*/  IADD3 R24, P2, PT, R25, R22, RZ ;  /* 0x0000001619187210 */ /* 0x000fc60007f5e0ff */
[----:B------:R-:W-:Y:S02]  /*0f70*/  IMAD.X R27, R26, 0x1, R27, P0 ;  /* 0x000000011a1b7824 */ /* 0x000fe400000e061b */
[----:B------:R-:W-:-:S03]  /*0f80*/  IMAD.HI.U32 R22, R24, R5, RZ ;  /* 0x0000000518167227 */ /* 0x000fc600078e00ff */
[----:B------:R-:W-:Y:S01]  /*0f90*/  IADD3.X R26, PT, PT, RZ, RZ, R27, P2, P1 ;  /* 0x000000ffff1a7210 */ /* 0x000fe200017e241b */
[----:B------:R-:W-:-:S04]  /*0fa0*/  IMAD.WIDE.U32 R22, R24, R13, R22 ;  /* 0x0000000d18167225 */ /* 0x000fc800078e0016 */
[C---:B------:R-:W-:Y:S02]  /*0fb0*/  IMAD R25, R26.reuse, R13, RZ ;  /* 0x0000000d1a197224 */ /* 0x040fe400078e02ff */
[----:B------:R-:W-:-:S04]  /*0fc0*/  IMAD.HI.U32 R22, P0, R26, R5, R22 ;  /* 0x000000051a167227 */ /* 0x000fc80007800016 */
[----:B------:R-:W-:Y:S01]  /*0fd0*/  IMAD.HI.U32 R26, R26, R13, RZ ;  /* 0x0000000d1a1a7227 */ /* 0x000fe200078e00ff */
[----:B------:R-:W-:-:S03]  /*0fe0*/  IADD3 R25, P1, PT, R25, R22, RZ ;  /* 0x0000001619197210 */ /* 0x000fc60007f3e0ff */
[----:B------:R-:W-:-:S04]  /*0ff0*/  IMAD.X R22, RZ, RZ, R26, P0 ;  /* 0x000000ffff167224 */ /* 0x000fc800000e061a */
[----:B------:R-:W-:Y:S02]  /*1000*/  IMAD.X R27, RZ, RZ, R22, P1 ;  /* 0x000000ffff1b7224 */ /* 0x000fe400008e0616 */
[----:B------:R-:W-:-:S04]  /*1010*/  IMAD.WIDE.U32 R22, R25, R2, RZ ;  /* 0x0000000219167225 */ /* 0x000fc800078e00ff */
[-C--:B------:R-:W-:Y:S01]  /*1020*/  IMAD R24, R27, R2.reuse, R23 ;  /* 0x000000021b187224 */ /* 0x080fe200078e0217 */
[----:B------:R-:W-:Y:S02]  /*1030*/  IADD3 R29, P0, PT, -R22, R5, RZ ;  /* 0x00000005161d7210 */ /* 0x000fe40007f1e1ff */
[----:B------:R-:W-:Y:S02]  /*1040*/  IADD3 R22, P2, PT, R25, 0x1, RZ ;  /* 0x0000000119167810 */ /* 0x000fe40007f5e0ff */
[----:B------:R-:W-:Y:S01]  /*1050*/  IADD3 R23, P1, PT, -R2, R29, RZ ;  /* 0x0000001d02177210 */ /* 0x000fe20007f3e1ff */
[----:B------:R-:W-:Y:S01]  /*1060*/  IMAD.X R31, R13, 0x1, ~R24, P0 ;  /* 0x000000010d1f7824 */ /* 0x000fe200000e0e18 */
[----:B------:R-:W-:Y:S01]  /*1070*/  ISETP.GE.U32.AND P0, PT, R29, R2, PT ;  /* 0x000000021d00720c */ /* 0x000fe20003f06070 */
[----:B------:R-:W-:-:S03]  /*1080*/  IMAD.X R24, RZ, RZ, R27, P2 ;  /* 0x000000ffff187224 */ /* 0x000fc600010e061b */
[C---:B------:R-:W-:Y:S02]  /*1090*/  ISETP.GE.U32.AND.EX P0, PT, R31.reuse, RZ, PT, P0 ;  /* 0x000000ff1f00720c */ /* 0x040fe40003f06100 */
[----:B------:R-:W-:Y:S02]  /*10a0*/  IADD3.X R26, PT, PT, R31, -0x1, RZ, P1, !PT ;  /* 0xffffffff1f1a7810 */ /* 0x000fe40000ffe4ff */
[----:B------:R-:W-:Y:S02]  /*10b0*/  SEL R25, R22, R25, P0 ;  /* 0x0000001916197207 */ /* 0x000fe40000000000 */
[----:B------:R-:W-:Y:S01]  /*10c0*/  SEL R23, R23, R29, P0 ;  /* 0x0000001d17177207 */ /* 0x000fe20000000000 */
[----:B------:R-:W-:Y:S01]  /*10d0*/  IMAD.MOV.U32 R29, RZ, RZ, 0x0 ;  /* 0x00000000ff1d7424 */ /* 0x000fe200078e00ff */
[----:B------:R-:W-:Y:S02]  /*10e0*/  SEL R24, R24, R27, P0 ;  /* 0x0000001b18187207 */ /* 0x000fe40000000000 */
[----:B------:R-:W-:-:S02]  /*10f0*/  IADD3 R22, P2, PT, R25, 0x1, RZ ;  /* 0x0000000119167810 */ /* 0x000fc40007f5e0ff */
[----:B------:R-:W-:Y:S02]  /*1100*/  SEL R26, R26, R31, P0 ;  /* 0x0000001f1a1a7207 */ /* 0x000fe40000000000 */
[----:B------:R-:W-:Y:S01]  /*1110*/  ISETP.GE.U32.AND P0, PT, R23, R2, PT ;  /* 0x000000021700720c */ /* 0x000fe20003f06070 */
[----:B------:R-:W-:Y:S01]  /*1120*/  IMAD.X R23, RZ, RZ, R24, P2 ;  /* 0x000000ffff177224 */ /* 0x000fe200010e0618 */
[----:B------:R-:W-:Y:S02]  /*1130*/  ISETP.NE.U32.AND P1, PT, R2, RZ, PT ;  /* 0x000000ff0200720c */ /* 0x000fe40003f25070 */
[----:B------:R-:W-:Y:S02]  /*1140*/  ISETP.GE.U32.AND.EX P0, PT, R26, RZ, PT, P0 ;  /* 0x000000ff1a00720c */ /* 0x000fe40003f06100 */
[----:B------:R-:W-:Y:S02]  /*1150*/  ISETP.NE.AND.EX P1, PT, RZ, RZ, PT, P1 ;  /* 0x000000ffff00720c */ /* 0x000fe40003f25310 */
[----:B------:R-:W-:-:S02]  /*1160*/  SEL R22, R22, R25, P0 ;  /* 0x0000001916167207 */ /* 0x000fc40000000000 */
[----:B------:R-:W-:Y:S02]  /*1170*/  SEL R23, R23, R24, P0 ;  /* 0x0000001817177207 */ /* 0x000fe40000000000 */
[----:B------:R-:W-:Y:S02]  /*1180*/  SEL R22, R22, 0xffffffff, P1 ;  /* 0xffffffff16167807 */ /* 0x000fe40000800000 */
[----:B------:R-:W-:Y:S01]  /*1190*/  SEL R23, R23, 0xffffffff, P1 ;  /* 0xffffffff17177807 */ /* 0x000fe20000800000 */
[----:B------:R-:W-:Y:S06]  /*11a0*/  RET.REL.NODEC R28 `(_Z14ufce_kernel_2dPKfS0_S0_fxxPdS1_) ;  /* 0xffffffec1c947950 */ /* 0x000fec0003c3ffff */
.L_x_10:
[----:B------:R-:W-:-:S00]  /*11b0*/  BRA `(.L_x_10) ;  /* 0xfffffffc00fc7947 */ /* 0x000fc0000383ffff */
[----:B------:R-:W-:-:S00]  /*11c0*/  NOP ;  /* 0x0000000000007918 */ /* 0x000fc00000000000 */
        /* <DEDUP_REMOVED lines=11> */
.L_x_11:


//--------------------- .nv.shared.reserved.0     --------------------------
	.section	.nv.shared.reserved.0,"aw",@nobits
	.weak		__nv_reservedSMEM_offset_0_alias
	.size		__nv_reservedSMEM_offset_0_alias, 0, 64
	.other		__nv_reservedSMEM_offset_0_alias,@"STO_CUDA_RESERVED_SHARED STV_DEFAULT"
__nv_reservedSMEM_offset_0_alias:
	.zero		0
	.zero		64


//--------------------- .nv.constant0._Z14ufce_kernel_2dPKfS0_S0_fxxPdS1_ --------------------------
	.section	.nv.constant0._Z14ufce_kernel_2dPKfS0_S0_fxxPdS1_,"a",@progbits
	.sectionflags	@""
	.align	4
.nv.constant0._Z14ufce_kernel_2dPKfS0_S0_fxxPdS1_:
	.zero		960


//--------------------- SYMBOLS --------------------------

	.type		.nv.reservedSmem.offset0,@object
	.size		.nv.reservedSmem.offset0,0x4
